//
// Generated by NVIDIA NVVM Compiler
//
// Compiler Build ID: CL-36424714
// Cuda compilation tools, release 13.0, V13.0.88
// Based on NVVM 20.0.0
//

.version 9.0
.target sm_100
.address_size 64

	// .globl	_Z12findMinValuePKiiPi

.visible .entry _Z12findMinValuePKiiPi(
	.param .u64 .ptr .align 1 _Z12findMinValuePKiiPi_param_0,
	.param .u32 _Z12findMinValuePKiiPi_param_1,
	.param .u64 .ptr .align 1 _Z12findMinValuePKiiPi_param_2
)
{
	.reg .pred 	%p<2>;
	.reg .b32 	%r<8>;
	.reg .b64 	%rd<7>;

	ld.param.u64 	%rd1, [_Z12findMinValuePKiiPi_param_0];
	ld.param.u32 	%r2, [_Z12findMinValuePKiiPi_param_1];
	ld.param.u64 	%rd2, [_Z12findMinValuePKiiPi_param_2];
	mov.u32 	%r3, %ctaid.x;
	mov.u32 	%r4, %ntid.x;
	mov.u32 	%r5, %tid.x;
	mad.lo.s32 	%r1, %r3, %r4, %r5;
	setp.ge.s32 	%p1, %r1, %r2;
	@%p1 bra 	$L__BB0_2;
	cvta.to.global.u64 	%rd3, %rd1;
	cvta.to.global.u64 	%rd4, %rd2;
	mul.wide.s32 	%rd5, %r1, 4;
	add.s64 	%rd6, %rd3, %rd5;
	ld.global.u32 	%r6, [%rd6];
	atom.global.min.s32 	%r7, [%rd4], %r6;
$L__BB0_2:
	ret;

}
	// .globl	_Z16extractLastDigitPKiPii
.visible .entry _Z16extractLastDigitPKiPii(
	.param .u64 .ptr .align 1 _Z16extractLastDigitPKiPii_param_0,
	.param .u64 .ptr .align 1 _Z16extractLastDigitPKiPii_param_1,
	.param .u32 _Z16extractLastDigitPKiPii_param_2
)
{
	.reg .pred 	%p<2>;
	.reg .b32 	%r<13>;
	.reg .b64 	%rd<8>;

	ld.param.u64 	%rd1, [_Z16extractLastDigitPKiPii_param_0];
	ld.param.u64 	%rd2, [_Z16extractLastDigitPKiPii_param_1];
	ld.param.u32 	%r2, [_Z16extractLastDigitPKiPii_param_2];
	mov.u32 	%r3, %ctaid.x;
	mov.u32 	%r4, %ntid.x;
	mov.u32 	%r5, %tid.x;
	mad.lo.s32 	%r1, %r3, %r4, %r5;
	setp.ge.s32 	%p1, %r1, %r2;
	@%p1 bra 	$L__BB1_2;
	cvta.to.global.u64 	%rd3, %rd1;
	cvta.to.global.u64 	%rd4, %rd2;
	mul.wide.s32 	%rd5, %r1, 4;
	add.s64 	%rd6, %rd3, %rd5;
	ld.global.u32 	%r6, [%rd6];
	mul.hi.s32 	%r7, %r6, 1717986919;
	shr.u32 	%r8, %r7, 31;
	shr.s32 	%r9, %r7, 2;
	add.s32 	%r10, %r9, %r8;
	mul.lo.s32 	%r11, %r10, 10;
	sub.s32 	%r12, %r6, %r11;
	add.s64 	%rd7, %rd4, %rd5;
	st.global.u32 	[%rd7], %r12;
$L__BB1_2:
	ret;

}


// ===== COMPILED SASS (sm_100) =====

	.target	sm_100

	.elftype	@"ET_EXEC"


//--------------------- .note.nv.tkinfo           --------------------------
	.section	.note.nv.tkinfo,"",@"SHT_NOTE"
	.sectionflags	@"SHF_NOTE_NV_TKINFO"
	.tkinfo
        /*0018*/ 	.word	0x00000002
        /*0030*/ 	.string	""
        /*0030*/ 	.string	"ptxas"
        /*0030*/ 	.string	"Cuda compilation tools, release 13.0, V13.0.88"
        /*0030*/ 	.string	"Build cuda_13.0.r13.0/compiler.36424714_0"
        /*0030*/ 	.string	"-arch sm_100 -m 64 "



//--------------------- .note.nv.cuinfo           --------------------------
	.section	.note.nv.cuinfo,"",@"SHT_NOTE"
	.sectionflags	@"SHF_NOTE_NV_CUINFO"
        /*0018*/ 	.short	0x0002
        /*001a*/ 	.short	0x0064
        /*001c*/ 	.short	0x0082
	.zero		2


//--------------------- .nv.info                  --------------------------
	.section	.nv.info,"",@"SHT_CUDA_INFO"
	.align	4


	//----- nvinfo : EIATTR_REGCOUNT
	.align		4
        /*0000*/ 	.byte	0x04, 0x2f
        /*0002*/ 	.short	(.L_1 - .L_0)
	.align		4
.L_0:
        /*0004*/ 	.word	index@(_Z12findMinValuePKiiPi)
        /*0008*/ 	.word	0x0000000a


	//----- nvinfo : EIATTR_FRAME_SIZE
	.align		4
.L_1:
        /*000c*/ 	.byte	0x04, 0x11
        /*000e*/ 	.short	(.L_3 - .L_2)
	.align		4
.L_2:
        /*0010*/ 	.word	index@(_Z12findMinValuePKiiPi)
        /*0014*/ 	.word	0x00000000


	//----- nvinfo : EIATTR_REGCOUNT
	.align		4
.L_3:
        /*0018*/ 	.byte	0x04, 0x2f
        /*001a*/ 	.short	(.L_5 - .L_4)
	.align		4
.L_4:
        /*001c*/ 	.word	index@(_Z16extractLastDigitPKiPii)
        /*0020*/ 	.word	0x0000000c


	//----- nvinfo : EIATTR_FRAME_SIZE
	.align		4
.L_5:
        /*0024*/ 	.byte	0x04, 0x11
        /*0026*/ 	.short	(.L_7 - .L_6)
	.align		4
.L_6:
        /*0028*/ 	.word	index@(_Z16extractLastDigitPKiPii)
        /*002c*/ 	.word	0x00000000


	//----- nvinfo : EIATTR_MIN_STACK_SIZE
	.align		4
.L_7:
        /*0030*/ 	.byte	0x04, 0x12
        /*0032*/ 	.short	(.L_9 - .L_8)
	.align		4
.L_8:
        /*0034*/ 	.word	index@(_Z16extractLastDigitPKiPii)
        /*0038*/ 	.word	0x00000000


	//----- nvinfo : EIATTR_MIN_STACK_SIZE
	.align		4
.L_9:
        /*003c*/ 	.byte	0x04, 0x12
        /*003e*/ 	.short	(.L_11 - .L_10)
	.align		4
.L_10:
        /*0040*/ 	.word	index@(_Z12findMinValuePKiiPi)
        /*0044*/ 	.word	0x00000000
.L_11:


//--------------------- .nv.compat                --------------------------
	.section	.nv.compat,"",@"SHT_CUDA_COMPAT_INFO"
	.align	4
        /*0000*/ 	.byte	0x02, 0x09, 0x00, 0x00, 0x02, 0x02, 0x01, 0x00, 0x02, 0x05, 0x05, 0x00, 0x03, 0x07, 0x01, 0x01
        /*0010*/ 	.byte	0x02, 0x03, 0x00, 0x00, 0x02, 0x06, 0x01, 0x00, 0x04, 0x0b, 0x08, 0x00, 0x09, 0x00, 0x00, 0x00
        /*0020*/ 	.byte	0x00, 0x00, 0x00, 0x00


//--------------------- .nv.info._Z16extractLastDigitPKiPii --------------------------
	.section	.nv.info._Z16extractLastDigitPKiPii,"",@"SHT_CUDA_INFO"
	.sectionflags	@""
	.align	4


	//----- nvinfo : EIATTR_CUDA_API_VERSION
	.align		4
        /*0000*/ 	.byte	0x04, 0x37
        /*0002*/ 	.short	(.L_13 - .L_12)
.L_12:
        /*0004*/ 	.word	0x00000082


	//----- nvinfo : EIATTR_KPARAM_INFO
	.align		4
.L_13:
        /*0008*/ 	.byte	0x04, 0x17
        /*000a*/ 	.short	(.L_15 - .L_14)
.L_14:
        /*000c*/ 	.word	0x00000000
        /*0010*/ 	.short	0x0002
        /*0012*/ 	.short	0x0010
        /*0014*/ 	.byte	0x00, 0xf0, 0x11, 0x00


	//----- nvinfo : EIATTR_KPARAM_INFO
	.align		4
.L_15:
        /*0018*/ 	.byte	0x04, 0x17
        /*001a*/ 	.short	(.L_17 - .L_16)
.L_16:
        /*001c*/ 	.word	0x00000000
        /*0020*/ 	.short	0x0001
        /*0022*/ 	.short	0x0008
        /*0024*/ 	.byte	0x00, 0xf5, 0x21, 0x00


	//----- nvinfo : EIATTR_KPARAM_INFO
	.align		4
.L_17:
        /*0028*/ 	.byte	0x04, 0x17
        /*002a*/ 	.short	(.L_19 - .L_18)
.L_18:
        /*002c*/ 	.word	0x00000000
        /*0030*/ 	.short	0x0000
        /*0032*/ 	.short	0x0000
        /*0034*/ 	.byte	0x00, 0xf5, 0x21, 0x00


	//----- nvinfo : EIATTR_SPARSE_MMA_MASK
	.align		4
.L_19:
        /*0038*/ 	.byte	0x03, 0x50
        /*003a*/ 	.short	0x0000


	//----- nvinfo : EIATTR_MAXREG_COUNT
	.align		4
        /*003c*/ 	.byte	0x03, 0x1b
        /*003e*/ 	.short	0x00ff


	//----- nvinfo : EIATTR_MERCURY_ISA_VERSION
	.align		4
        /*0040*/ 	.byte	0x03, 0x5f
        /*0042*/ 	.short	0x0101


	//----- nvinfo : EIATTR_VRC_CTA_INIT_COUNT
	.align		4
        /*0044*/ 	.byte	0x02, 0x4a
	.zero		1
	.zero		1


	//----- nvinfo : EIATTR_EXIT_INSTR_OFFSETS
	.align		4
        /*0048*/ 	.byte	0x04, 0x1c
        /*004a*/ 	.short	(.L_21 - .L_20)


	//   ....[0]....
.L_20:
        /*004c*/ 	.word	0x00000070


	//   ....[1]....
        /*0050*/ 	.word	0x00000130


	//----- nvinfo : EIATTR_CBANK_PARAM_SIZE
	.align		4
.L_21:
        /*0054*/ 	.byte	0x03, 0x19
        /*0056*/ 	.short	0x0014


	//----- nvinfo : EIATTR_PARAM_CBANK
	.align		4
        /*0058*/ 	.byte	0x04, 0x0a
        /*005a*/ 	.short	(.L_23 - .L_22)
	.align		4
.L_22:
        /*005c*/ 	.word	index@(.nv.constant0._Z16extractLastDigitPKiPii)
        /*0060*/ 	.short	0x0380
        /*0062*/ 	.short	0x0014


	//----- nvinfo : EIATTR_SW_WAR
	.align		4
.L_23:
        /*0064*/ 	.byte	0x04, 0x36
        /*0066*/ 	.short	(.L_25 - .L_24)
.L_24:
        /*0068*/ 	.word	0x00000008
.L_25:


//--------------------- .nv.info._Z12findMinValuePKiiPi --------------------------
	.section	.nv.info._Z12findMinValuePKiiPi,"",@"SHT_CUDA_INFO"
	.sectionflags	@""
	.align	4


	//----- nvinfo : EIATTR_CUDA_API_VERSION
	.align		4
        /*0000*/ 	.byte	0x04, 0x37
        /*0002*/ 	.short	(.L_27 - .L_26)
.L_26:
        /*0004*/ 	.word	0x00000082


	//----- nvinfo : EIATTR_KPARAM_INFO
	.align		4
.L_27:
        /*0008*/ 	.byte	0x04, 0x17
        /*000a*/ 	.short	(.L_29 - .L_28)
.L_28:
        /*000c*/ 	.word	0x00000000
        /*0010*/ 	.short	0x0002
        /*0012*/ 	.short	0x0010
        /*0014*/ 	.byte	0x00, 0xf5, 0x21, 0x00


	//----- nvinfo : EIATTR_KPARAM_INFO
	.align		4
.L_29:
        /*0018*/ 	.byte	0x04, 0x17
        /*001a*/ 	.short	(.L_31 - .L_30)
.L_30:
        /*001c*/ 	.word	0x00000000
        /*0020*/ 	.short	0x0001
        /*0022*/ 	.short	0x0008
        /*0024*/ 	.byte	0x00, 0xf0, 0x11, 0x00


	//----- nvinfo : EIATTR_KPARAM_INFO
	.align		4
.L_31:
        /*0028*/ 	.byte	0x04, 0x17
        /*002a*/ 	.short	(.L_33 - .L_32)
.L_32:
        /*002c*/ 	.word	0x00000000
        /*0030*/ 	.short	0x0000
        /*0032*/ 	.short	0x0000
        /*0034*/ 	.byte	0x00, 0xf5, 0x21, 0x00


	//----- nvinfo : EIATTR_SPARSE_MMA_MASK
	.align		4
.L_33:
        /*0038*/ 	.byte	0x03, 0x50
        /*003a*/ 	.short	0x0000


	//----- nvinfo : EIATTR_MAXREG_COUNT
	.align		4
        /*003c*/ 	.byte	0x03, 0x1b
        /*003e*/ 	.short	0x00ff


	//----- nvinfo : EIATTR_MERCURY_ISA_VERSION
	.align		4
        /*0040*/ 	.byte	0x03, 0x5f
        /*0042*/ 	.short	0x0101


	//----- nvinfo : EIATTR_INT_WARP_WIDE_INSTR_OFFSETS
	.align		4
        /*0044*/ 	.byte	0x04, 0x31
        /*0046*/ 	.short	(.L_35 - .L_34)


	//   ....[0]....
.L_34:
        /*0048*/ 	.word	0x000000d0


	//   ....[1]....
        /*004c*/ 	.word	0x00000110


	//----- nvinfo : EIATTR_VRC_CTA_INIT_COUNT
	.align		4
.L_35:
        /*0050*/ 	.byte	0x02, 0x4a
	.zero		1
	.zero		1


	//----- nvinfo : EIATTR_EXIT_INSTR_OFFSETS
	.align		4
        /*0054*/ 	.byte	0x04, 0x1c
        /*0056*/ 	.short	(.L_37 - .L_36)


	//   ....[0]....
.L_36:
        /*0058*/ 	.word	0x00000070


	//   ....[1]....
        /*005c*/ 	.word	0x00000140


	//----- nvinfo : EIATTR_CBANK_PARAM_SIZE
	.align		4
.L_37:
        /*0060*/ 	.byte	0x03, 0x19
        /*0062*/ 	.short	0x0018


	//----- nvinfo : EIATTR_PARAM_CBANK
	.align		4
        /*0064*/ 	.byte	0x04, 0x0a
        /*0066*/ 	.short	(.L_39 - .L_38)
	.align		4
.L_38:
        /*0068*/ 	.word	index@(.nv.constant0._Z12findMinValuePKiiPi)
        /*006c*/ 	.short	0x0380
        /*006e*/ 	.short	0x0018


	//----- nvinfo : EIATTR_SW_WAR
	.align		4
.L_39:
        /*0070*/ 	.byte	0x04, 0x36
        /*0072*/ 	.short	(.L_41 - .L_40)
.L_40:
        /*0074*/ 	.word	0x00000008
.L_41:


//--------------------- .nv.callgraph             --------------------------
	.section	.nv.callgraph,"",@"SHT_CUDA_CALLGRAPH"
	.align	4
	.sectionentsize	8
	.align		4
        /*0000*/ 	.word	0x00000000
	.align		4
        /*0004*/ 	.word	0xffffffff
	.align		4
        /*0008*/ 	.word	0x00000000
	.align		4
        /*000c*/ 	.word	0xfffffffe
	.align		4
        /*0010*/ 	.word	0x00000000
	.align		4
        /*0014*/ 	.word	0xfffffffd
	.align		4
        /*0018*/ 	.word	0x00000000
	.align		4
        /*001c*/ 	.word	0xfffffffc


//--------------------- .text._Z16extractLastDigitPKiPii --------------------------
	.section	.text._Z16extractLastDigitPKiPii,"ax",@progbits
	.align	128
        .global         _Z16extractLastDigitPKiPii
        .type           _Z16extractLastDigitPKiPii,@function
        .size           _Z16extractLastDigitPKiPii,(.L_x_2 - _Z16extractLastDigitPKiPii)
        .other          _Z16extractLastDigitPKiPii,@"STO_CUDA_ENTRY STV_DEFAULT"
_Z16extractLastDigitPKiPii:
.text._Z16extractLastDigitPKiPii:
[----:B------:R-:W-:Y:S01]  /*0000*/  LDC R1, c[0x0][0x37c] ;  /* 0x0000df00ff017b82 */ /* 0x000fe20000000800 */
[----:B------:R-:W0:Y:S07]  /*0010*/  S2R R0, SR_TID.X ;  /* 0x0000000000007919 */ /* 0x000e2e0000002100 */
[----:B------:R-:W0:Y:S01]  /*0020*/  S2UR UR4, SR_CTAID.X ;  /* 0x00000000000479c3 */ /* 0x000e220000002500 */
[----:B------:R-:W1:Y:S07]  /*0030*/  LDCU UR5, c[0x0][0x390] ;  /* 0x00007200ff0577ac */ /* 0x000e6e0008000800 */
[----:B------:R-:W0:Y:S02]  /*0040*/  LDC R7, c[0x0][0x360] ;  /* 0x0000d800ff077b82 */ /* 0x000e240000000800 */
[----:B0-----:R-:W-:-:S05]  /*0050*/  IMAD R7, R7, UR4, R0 ;  /* 0x0000000407077c24 */ /* 0x001fca000f8e0200 */
[----:B-1----:R-:W-:-:S13]  /*0060*/  ISETP.GE.AND P0, PT, R7, UR5, PT ;  /* 0x0000000507007c0c */ /* 0x002fda000bf06270 */
[----:B------:R-:W-:Y:S05]  /*0070*/  @P0 EXIT ;  /* 0x000000000000094d */ /* 0x000fea0003800000 */
[----:B------:R-:W0:Y:S01]  /*0080*/  LDC.64 R2, c[0x0][0x380] ;  /* 0x0000e000ff027b82 */ /* 0x000e220000000a00 */
[----:B------:R-:W1:Y:S07]  /*0090*/  LDCU.64 UR4, c[0x0][0x358] ;  /* 0x00006b00ff0477ac */ /* 0x000e6e0008000a00 */
[----:B------:R-:W2:Y:S01]  /*00a0*/  LDC.64 R4, c[0x0][0x388] ;  /* 0x0000e200ff047b82 */ /* 0x000ea20000000a00 */
[----:B0-----:R-:W-:-:S06]  /*00b0*/  IMAD.WIDE R2, R7, 0x4, R2 ;  /* 0x0000000407027825 */ /* 0x001fcc00078e0202 */
[----:B-1----:R-:W3:Y:S01]  /*00c0*/  LDG.E R2, desc[UR4][R2.64] ;  /* 0x0000000402027981 */ /* 0x002ee2000c1e1900 */
[----:B--2---:R-:W-:-:S04]  /*00d0*/  IMAD.WIDE R4, R7, 0x4, R4 ;  /* 0x0000000407047825 */ /* 0x004fc800078e0204 */
[----:B---3--:R-:W-:-:S05]  /*00e0*/  IMAD.HI R0, R2, 0x66666667, RZ ;  /* 0x6666666702007827 */ /* 0x008fca00078e02ff */
[----:B------:R-:W-:-:S04]  /*00f0*/  SHF.R.U32.HI R9, RZ, 0x1f, R0 ;  /* 0x0000001fff097819 */ /* 0x000fc80000011600 */
[----:B------:R-:W-:-:S05]  /*0100*/  LEA.HI.SX32 R9, R0, R9, 0x1e ;  /* 0x0000000900097211 */ /* 0x000fca00078ff2ff */
[----:B------:R-:W-:-:S05]  /*0110*/  IMAD R9, R9, -0xa, R2 ;  /* 0xfffffff609097824 */ /* 0x000fca00078e0202 */
[----:B------:R-:W-:Y:S01]  /*0120*/  STG.E desc[UR4][R4.64], R9 ;  /* 0x0000000904007986 */ /* 0x000fe2000c101904 */
[----:B------:R-:W-:Y:S05]  /*0130*/  EXIT ;  /* 0x000000000000794d */ /* 0x000fea0003800000 */
.L_x_0:
[----:B------:R-:W-:-:S00]  /*0140*/  BRA `(.L_x_0) ;  /* 0xfffffffc00fc7947 */ /* 0x000fc0000383ffff */
[----:B------:R-:W-:-:S00]  /*0150*/  NOP ;  /* 0x0000000000007918 */ /* 0x000fc00000000000 */
        /* <DEDUP_REMOVED lines=10> */
.L_x_2:


//--------------------- .text._Z12findMinValuePKiiPi --------------------------
	.section	.text._Z12findMinValuePKiiPi,"ax",@progbits
	.align	128
        .global         _Z12findMinValuePKiiPi
        .type           _Z12findMinValuePKiiPi,@function
        .size           _Z12findMinValuePKiiPi,(.L_x_3 - _Z12findMinValuePKiiPi)
        .other          _Z12findMinValuePKiiPi,@"STO_CUDA_ENTRY STV_DEFAULT"
_Z12findMinValuePKiiPi:
.text._Z12findMinValuePKiiPi:
        /* <DEDUP_REMOVED lines=9> */
[----:B------:R-:W1:Y:S01]  /*0090*/  LDCU.64 UR6, c[0x0][0x358] ;  /* 0x00006b00ff0677ac */ /* 0x000e620008000a00 */
[----:B0-----:R-:W-:-:S06]  /*00a0*/  IMAD.WIDE R2, R5, 0x4, R2 ;  /* 0x0000000405027825 */ /* 0x001fcc00078e0202 */
[----:B-1----:R-:W2:Y:S01]  /*00b0*/  LDG.E R2, desc[UR6][R2.64] ;  /* 0x0000000602027981 */ /* 0x002ea2000c1e1900 */
[----:B------:R-:W0:Y:S01]  /*00c0*/  LDC.64 R4, c[0x0][0x390] ;  /* 0x0000e400ff047b82 */ /* 0x000e220000000a00 */
[----:B------:R-:W-:Y:S01]  /*00d0*/  VOTEU.ANY UR4, UPT, PT ;  /* 0x0000000000047886 */ /* 0x000fe200038e0100 */
[----:B------:R-:W1:Y:S01]  /*00e0*/  S2R R0, SR_LANEID ;  /* 0x0000000000007919 */ /* 0x000e620000000000 */
[----:B------:R-:W-:-:S06]  /*00f0*/  UFLO.U32 UR4, UR4 ;  /* 0x00000004000472bd */ /* 0x000fcc00080e0000 */
[----:B-1----:R-:W-:Y:S02]  /*0100*/  ISETP.EQ.U32.AND P0, PT, R0, UR4, PT ;  /* 0x0000000400007c0c */ /* 0x002fe4000bf02070 */
[----:B--2---:R-:W-:-:S13]  /*0110*/  CREDUX.MIN.S32 UR5, R2 ;  /* 0x00000000020572cc */ /* 0x004fda0000008200 */
[----:B------:R-:W-:-:S05]  /*0120*/  MOV R7, UR5 ;  /* 0x0000000500077c02 */ /* 0x000fca0008000f00 */
[----:B0-----:R-:W-:Y:S01]  /*0130*/  @P0 REDG.E.MIN.S32.STRONG.GPU desc[UR6][R4.64], R7 ;  /* 0x000000070400098e */ /* 0x001fe2000c92e306 */
[----:B------:R-:W-:Y:S05]  /*0140*/  EXIT ;  /* 0x000000000000794d */ /* 0x000fea0003800000 */
.L_x_1:
        /* <DEDUP_REMOVED lines=11> */
.L_x_3:


//--------------------- .nv.shared.reserved.0     --------------------------
	.section	.nv.shared.reserved.0,"aw",@nobits
	.weak		__nv_reservedSMEM_offset_0_alias
	.size		__nv_reservedSMEM_offset_0_alias, 0, 64
	.other		__nv_reservedSMEM_offset_0_alias,@"STO_CUDA_RESERVED_SHARED STV_DEFAULT"
__nv_reservedSMEM_offset_0_alias:
	.zero		0
	.zero		64


//--------------------- .nv.constant0._Z16extractLastDigitPKiPii --------------------------
	.section	.nv.constant0._Z16extractLastDigitPKiPii,"a",@progbits
	.sectionflags	@""
	.align	4
.nv.constant0._Z16extractLastDigitPKiPii:
	.zero		916


//--------------------- .nv.constant0._Z12findMinValuePKiiPi --------------------------
	.section	.nv.constant0._Z12findMinValuePKiiPi,"a",@progbits
	.sectionflags	@""
	.align	4
.nv.constant0._Z12findMinValuePKiiPi:
	.zero		920


//--------------------- SYMBOLS --------------------------

	.type		.nv.reservedSmem.offset0,@object
	.size		.nv.reservedSmem.offset0,0x4
